//
// Generated by NVIDIA NVVM Compiler
//
// Compiler Build ID: CL-36424714
// Cuda compilation tools, release 13.0, V13.0.88
// Based on NVVM 20.0.0
//

.version 9.0
.target sm_100
.address_size 64

	// .globl	_Z16lmwTest_baselinePffi

.visible .entry _Z16lmwTest_baselinePffi(
	.param .u64 .ptr .align 1 _Z16lmwTest_baselinePffi_param_0,
	.param .f32 _Z16lmwTest_baselinePffi_param_1,
	.param .u32 _Z16lmwTest_baselinePffi_param_2
)
{
	.reg .pred 	%p<10>;
	.reg .b32 	%r<37>;
	.reg .b32 	%f<60>;
	.reg .b64 	%rd<12>;

	ld.param.u64 	%rd3, [_Z16lmwTest_baselinePffi_param_0];
	ld.param.f32 	%f1, [_Z16lmwTest_baselinePffi_param_1];
	ld.param.u32 	%r22, [_Z16lmwTest_baselinePffi_param_2];
	cvta.to.global.u64 	%rd1, %rd3;
	mov.u32 	%r23, %ctaid.x;
	mov.u32 	%r24, %ntid.x;
	mov.u32 	%r25, %tid.x;
	mad.lo.s32 	%r26, %r23, %r24, %r25;
	mul.lo.s32 	%r1, %r22, %r26;
	setp.lt.s32 	%p1, %r22, 1;
	@%p1 bra 	$L__BB0_13;
	and.b32  	%r2, %r22, 15;
	setp.lt.u32 	%p2, %r22, 16;
	mov.b32 	%r33, 0;
	@%p2 bra 	$L__BB0_4;
	and.b32  	%r33, %r22, 2147483632;
	neg.s32 	%r31, %r33;
	add.s64 	%rd2, %rd1, 32;
	mov.u32 	%r30, %r1;
$L__BB0_3:
	.pragma "nounroll";
	mul.wide.s32 	%rd4, %r30, 4;
	add.s64 	%rd5, %rd2, %rd4;
	ld.global.f32 	%f2, [%rd5+-32];
	add.f32 	%f3, %f1, %f2;
	st.global.f32 	[%rd5+-32], %f3;
	ld.global.f32 	%f4, [%rd5+-28];
	add.f32 	%f5, %f1, %f4;
	st.global.f32 	[%rd5+-28], %f5;
	ld.global.f32 	%f6, [%rd5+-24];
	add.f32 	%f7, %f1, %f6;
	st.global.f32 	[%rd5+-24], %f7;
	ld.global.f32 	%f8, [%rd5+-20];
	add.f32 	%f9, %f1, %f8;
	st.global.f32 	[%rd5+-20], %f9;
	ld.global.f32 	%f10, [%rd5+-16];
	add.f32 	%f11, %f1, %f10;
	st.global.f32 	[%rd5+-16], %f11;
	ld.global.f32 	%f12, [%rd5+-12];
	add.f32 	%f13, %f1, %f12;
	st.global.f32 	[%rd5+-12], %f13;
	ld.global.f32 	%f14, [%rd5+-8];
	add.f32 	%f15, %f1, %f14;
	st.global.f32 	[%rd5+-8], %f15;
	ld.global.f32 	%f16, [%rd5+-4];
	add.f32 	%f17, %f1, %f16;
	st.global.f32 	[%rd5+-4], %f17;
	ld.global.f32 	%f18, [%rd5];
	add.f32 	%f19, %f1, %f18;
	st.global.f32 	[%rd5], %f19;
	ld.global.f32 	%f20, [%rd5+4];
	add.f32 	%f21, %f1, %f20;
	st.global.f32 	[%rd5+4], %f21;
	ld.global.f32 	%f22, [%rd5+8];
	add.f32 	%f23, %f1, %f22;
	st.global.f32 	[%rd5+8], %f23;
	ld.global.f32 	%f24, [%rd5+12];
	add.f32 	%f25, %f1, %f24;
	st.global.f32 	[%rd5+12], %f25;
	ld.global.f32 	%f26, [%rd5+16];
	add.f32 	%f27, %f1, %f26;
	st.global.f32 	[%rd5+16], %f27;
	ld.global.f32 	%f28, [%rd5+20];
	add.f32 	%f29, %f1, %f28;
	st.global.f32 	[%rd5+20], %f29;
	ld.global.f32 	%f30, [%rd5+24];
	add.f32 	%f31, %f1, %f30;
	st.global.f32 	[%rd5+24], %f31;
	ld.global.f32 	%f32, [%rd5+28];
	add.f32 	%f33, %f1, %f32;
	st.global.f32 	[%rd5+28], %f33;
	add.s32 	%r31, %r31, 16;
	add.s32 	%r30, %r30, 16;
	setp.ne.s32 	%p3, %r31, 0;
	@%p3 bra 	$L__BB0_3;
$L__BB0_4:
	setp.eq.s32 	%p4, %r2, 0;
	@%p4 bra 	$L__BB0_13;
	and.b32  	%r10, %r22, 7;
	setp.lt.u32 	%p5, %r2, 8;
	@%p5 bra 	$L__BB0_7;
	add.s32 	%r28, %r33, %r1;
	mul.wide.s32 	%rd6, %r28, 4;
	add.s64 	%rd7, %rd1, %rd6;
	ld.global.f32 	%f34, [%rd7];
	add.f32 	%f35, %f1, %f34;
	st.global.f32 	[%rd7], %f35;
	ld.global.f32 	%f36, [%rd7+4];
	add.f32 	%f37, %f1, %f36;
	st.global.f32 	[%rd7+4], %f37;
	ld.global.f32 	%f38, [%rd7+8];
	add.f32 	%f39, %f1, %f38;
	st.global.f32 	[%rd7+8], %f39;
	ld.global.f32 	%f40, [%rd7+12];
	add.f32 	%f41, %f1, %f40;
	st.global.f32 	[%rd7+12], %f41;
	ld.global.f32 	%f42, [%rd7+16];
	add.f32 	%f43, %f1, %f42;
	st.global.f32 	[%rd7+16], %f43;
	ld.global.f32 	%f44, [%rd7+20];
	add.f32 	%f45, %f1, %f44;
	st.global.f32 	[%rd7+20], %f45;
	ld.global.f32 	%f46, [%rd7+24];
	add.f32 	%f47, %f1, %f46;
	st.global.f32 	[%rd7+24], %f47;
	ld.global.f32 	%f48, [%rd7+28];
	add.f32 	%f49, %f1, %f48;
	st.global.f32 	[%rd7+28], %f49;
	add.s32 	%r33, %r33, 8;
$L__BB0_7:
	setp.eq.s32 	%p6, %r10, 0;
	@%p6 bra 	$L__BB0_13;
	and.b32  	%r13, %r22, 3;
	setp.lt.u32 	%p7, %r10, 4;
	@%p7 bra 	$L__BB0_10;
	add.s32 	%r29, %r33, %r1;
	mul.wide.s32 	%rd8, %r29, 4;
	add.s64 	%rd9, %rd1, %rd8;
	ld.global.f32 	%f50, [%rd9];
	add.f32 	%f51, %f1, %f50;
	st.global.f32 	[%rd9], %f51;
	ld.global.f32 	%f52, [%rd9+4];
	add.f32 	%f53, %f1, %f52;
	st.global.f32 	[%rd9+4], %f53;
	ld.global.f32 	%f54, [%rd9+8];
	add.f32 	%f55, %f1, %f54;
	st.global.f32 	[%rd9+8], %f55;
	ld.global.f32 	%f56, [%rd9+12];
	add.f32 	%f57, %f1, %f56;
	st.global.f32 	[%rd9+12], %f57;
	add.s32 	%r33, %r33, 4;
$L__BB0_10:
	setp.eq.s32 	%p8, %r13, 0;
	@%p8 bra 	$L__BB0_13;
	add.s32 	%r36, %r33, %r1;
	neg.s32 	%r35, %r13;
$L__BB0_12:
	.pragma "nounroll";
	mul.wide.s32 	%rd10, %r36, 4;
	add.s64 	%rd11, %rd1, %rd10;
	ld.global.f32 	%f58, [%rd11];
	add.f32 	%f59, %f1, %f58;
	st.global.f32 	[%rd11], %f59;
	add.s32 	%r36, %r36, 1;
	add.s32 	%r35, %r35, 1;
	setp.ne.s32 	%p9, %r35, 0;
	@%p9 bra 	$L__BB0_12;
$L__BB0_13:
	ret;

}
	// .globl	_Z14lmwTest_atomicPffi
.visible .entry _Z14lmwTest_atomicPffi(
	.param .u64 .ptr .align 1 _Z14lmwTest_atomicPffi_param_0,
	.param .f32 _Z14lmwTest_atomicPffi_param_1,
	.param .u32 _Z14lmwTest_atomicPffi_param_2
)
{
	.reg .pred 	%p<6>;
	.reg .b32 	%r<27>;
	.reg .b32 	%f<7>;
	.reg .b64 	%rd<8>;

	ld.param.u64 	%rd3, [_Z14lmwTest_atomicPffi_param_0];
	ld.param.f32 	%f1, [_Z14lmwTest_atomicPffi_param_1];
	ld.param.u32 	%r16, [_Z14lmwTest_atomicPffi_param_2];
	cvta.to.global.u64 	%rd1, %rd3;
	mov.u32 	%r17, %ctaid.x;
	mov.u32 	%r18, %ntid.x;
	mov.u32 	%r19, %tid.x;
	mad.lo.s32 	%r20, %r17, %r18, %r19;
	mul.lo.s32 	%r1, %r16, %r20;
	setp.lt.s32 	%p1, %r16, 1;
	@%p1 bra 	$L__BB1_7;
	and.b32  	%r2, %r16, 3;
	setp.lt.u32 	%p2, %r16, 4;
	mov.b32 	%r24, 0;
	@%p2 bra 	$L__BB1_4;
	and.b32  	%r24, %r16, 2147483644;
	neg.s32 	%r23, %r24;
	add.s64 	%rd2, %rd1, 8;
	mov.u32 	%r22, %r1;
$L__BB1_3:
	mul.wide.s32 	%rd4, %r22, 4;
	add.s64 	%rd5, %rd2, %rd4;
	atom.global.add.f32 	%f2, [%rd5+-8], %f1;
	atom.global.add.f32 	%f3, [%rd5+-4], %f1;
	atom.global.add.f32 	%f4, [%rd5], %f1;
	atom.global.add.f32 	%f5, [%rd5+4], %f1;
	add.s32 	%r23, %r23, 4;
	add.s32 	%r22, %r22, 4;
	setp.ne.s32 	%p3, %r23, 0;
	@%p3 bra 	$L__BB1_3;
$L__BB1_4:
	setp.eq.s32 	%p4, %r2, 0;
	@%p4 bra 	$L__BB1_7;
	add.s32 	%r26, %r24, %r1;
	neg.s32 	%r25, %r2;
$L__BB1_6:
	.pragma "nounroll";
	mul.wide.s32 	%rd6, %r26, 4;
	add.s64 	%rd7, %rd1, %rd6;
	atom.global.add.f32 	%f6, [%rd7], %f1;
	add.s32 	%r26, %r26, 1;
	add.s32 	%r25, %r25, 1;
	setp.ne.s32 	%p5, %r25, 0;
	@%p5 bra 	$L__BB1_6;
$L__BB1_7:
	ret;

}


// ===== COMPILED SASS (sm_100) =====

	.target	sm_100

	.elftype	@"ET_EXEC"


//--------------------- .note.nv.tkinfo           --------------------------
	.section	.note.nv.tkinfo,"",@"SHT_NOTE"
	.sectionflags	@"SHF_NOTE_NV_TKINFO"
	.tkinfo
        /*0018*/ 	.word	0x00000002
        /*0030*/ 	.string	""
        /*0030*/ 	.string	"ptxas"
        /*0030*/ 	.string	"Cuda compilation tools, release 13.0, V13.0.88"
        /*0030*/ 	.string	"Build cuda_13.0.r13.0/compiler.36424714_0"
        /*0030*/ 	.string	"-arch sm_100 -m 64 "



//--------------------- .note.nv.cuinfo           --------------------------
	.section	.note.nv.cuinfo,"",@"SHT_NOTE"
	.sectionflags	@"SHF_NOTE_NV_CUINFO"
        /*0018*/ 	.short	0x0002
        /*001a*/ 	.short	0x0064
        /*001c*/ 	.short	0x0082
	.zero		2


//--------------------- .nv.info                  --------------------------
	.section	.nv.info,"",@"SHT_CUDA_INFO"
	.align	4


	//----- nvinfo : EIATTR_REGCOUNT
	.align		4
        /*0000*/ 	.byte	0x04, 0x2f
        /*0002*/ 	.short	(.L_1 - .L_0)
	.align		4
.L_0:
        /*0004*/ 	.word	index@(_Z16lmwTest_baselinePffi)
        /*0008*/ 	.word	0x00000020


	//----- nvinfo : EIATTR_FRAME_SIZE
	.align		4
.L_1:
        /*000c*/ 	.byte	0x04, 0x11
        /*000e*/ 	.short	(.L_3 - .L_2)
	.align		4
.L_2:
        /*0010*/ 	.word	index@(_Z16lmwTest_baselinePffi)
        /*0014*/ 	.word	0x00000000


	//----- nvinfo : EIATTR_REGCOUNT
	.align		4
.L_3:
        /*0018*/ 	.byte	0x04, 0x2f
        /*001a*/ 	.short	(.L_5 - .L_4)
	.align		4
.L_4:
        /*001c*/ 	.word	index@(_Z14lmwTest_atomicPffi)
        /*0020*/ 	.word	0x00000014


	//----- nvinfo : EIATTR_FRAME_SIZE
	.align		4
.L_5:
        /*0024*/ 	.byte	0x04, 0x11
        /*0026*/ 	.short	(.L_7 - .L_6)
	.align		4
.L_6:
        /*0028*/ 	.word	index@(_Z14lmwTest_atomicPffi)
        /*002c*/ 	.word	0x00000000


	//----- nvinfo : EIATTR_MIN_STACK_SIZE
	.align		4
.L_7:
        /*0030*/ 	.byte	0x04, 0x12
        /*0032*/ 	.short	(.L_9 - .L_8)
	.align		4
.L_8:
        /*0034*/ 	.word	index@(_Z14lmwTest_atomicPffi)
        /*0038*/ 	.word	0x00000000


	//----- nvinfo : EIATTR_MIN_STACK_SIZE
	.align		4
.L_9:
        /*003c*/ 	.byte	0x04, 0x12
        /*003e*/ 	.short	(.L_11 - .L_10)
	.align		4
.L_10:
        /*0040*/ 	.word	index@(_Z16lmwTest_baselinePffi)
        /*0044*/ 	.word	0x00000000
.L_11:


//--------------------- .nv.compat                --------------------------
	.section	.nv.compat,"",@"SHT_CUDA_COMPAT_INFO"
	.align	4
        /*0000*/ 	.byte	0x02, 0x09, 0x00, 0x00, 0x02, 0x02, 0x01, 0x00, 0x02, 0x05, 0x05, 0x00, 0x03, 0x07, 0x01, 0x01
        /*0010*/ 	.byte	0x02, 0x03, 0x00, 0x00, 0x02, 0x06, 0x01, 0x00, 0x04, 0x0b, 0x08, 0x00, 0x09, 0x00, 0x00, 0x00
        /*0020*/ 	.byte	0x00, 0x00, 0x00, 0x00


//--------------------- .nv.info._Z14lmwTest_atomicPffi --------------------------
	.section	.nv.info._Z14lmwTest_atomicPffi,"",@"SHT_CUDA_INFO"
	.sectionflags	@""
	.align	4


	//----- nvinfo : EIATTR_CUDA_API_VERSION
	.align		4
        /*0000*/ 	.byte	0x04, 0x37
        /*0002*/ 	.short	(.L_13 - .L_12)
.L_12:
        /*0004*/ 	.word	0x00000082


	//----- nvinfo : EIATTR_KPARAM_INFO
	.align		4
.L_13:
        /*0008*/ 	.byte	0x04, 0x17
        /*000a*/ 	.short	(.L_15 - .L_14)
.L_14:
        /*000c*/ 	.word	0x00000000
        /*0010*/ 	.short	0x0002
        /*0012*/ 	.short	0x000c
        /*0014*/ 	.byte	0x00, 0xf0, 0x11, 0x00


	//----- nvinfo : EIATTR_KPARAM_INFO
	.align		4
.L_15:
        /*0018*/ 	.byte	0x04, 0x17
        /*001a*/ 	.short	(.L_17 - .L_16)
.L_16:
        /*001c*/ 	.word	0x00000000
        /*0020*/ 	.short	0x0001
        /*0022*/ 	.short	0x0008
        /*0024*/ 	.byte	0x00, 0xf0, 0x11, 0x00


	//----- nvinfo : EIATTR_KPARAM_INFO
	.align		4
.L_17:
        /*0028*/ 	.byte	0x04, 0x17
        /*002a*/ 	.short	(.L_19 - .L_18)
.L_18:
        /*002c*/ 	.word	0x00000000
        /*0030*/ 	.short	0x0000
        /*0032*/ 	.short	0x0000
        /*0034*/ 	.byte	0x00, 0xf5, 0x21, 0x00


	//----- nvinfo : EIATTR_SPARSE_MMA_MASK
	.align		4
.L_19:
        /*0038*/ 	.byte	0x03, 0x50
        /*003a*/ 	.short	0x0000


	//----- nvinfo : EIATTR_MAXREG_COUNT
	.align		4
        /*003c*/ 	.byte	0x03, 0x1b
        /*003e*/ 	.short	0x00ff


	//----- nvinfo : EIATTR_MERCURY_ISA_VERSION
	.align		4
        /*0040*/ 	.byte	0x03, 0x5f
        /*0042*/ 	.short	0x0101


	//----- nvinfo : EIATTR_VRC_CTA_INIT_COUNT
	.align		4
        /*0044*/ 	.byte	0x02, 0x4a
	.zero		1
	.zero		1


	//----- nvinfo : EIATTR_EXIT_INSTR_OFFSETS
	.align		4
        /*0048*/ 	.byte	0x04, 0x1c
        /*004a*/ 	.short	(.L_21 - .L_20)


	//   ....[0]....
.L_20:
        /*004c*/ 	.word	0x00000060


	//   ....[1]....
        /*0050*/ 	.word	0x00000580


	//   ....[2]....
        /*0054*/ 	.word	0x00000630


	//----- nvinfo : EIATTR_CBANK_PARAM_SIZE
	.align		4
.L_21:
        /*0058*/ 	.byte	0x03, 0x19
        /*005a*/ 	.short	0x0010


	//----- nvinfo : EIATTR_PARAM_CBANK
	.align		4
        /*005c*/ 	.byte	0x04, 0x0a
        /*005e*/ 	.short	(.L_23 - .L_22)
	.align		4
.L_22:
        /*0060*/ 	.word	index@(.nv.constant0._Z14lmwTest_atomicPffi)
        /*0064*/ 	.short	0x0380
        /*0066*/ 	.short	0x0010


	//----- nvinfo : EIATTR_SW_WAR
	.align		4
.L_23:
        /*0068*/ 	.byte	0x04, 0x36
        /*006a*/ 	.short	(.L_25 - .L_24)
.L_24:
        /*006c*/ 	.word	0x00000008
.L_25:


//--------------------- .nv.info._Z16lmwTest_baselinePffi --------------------------
	.section	.nv.info._Z16lmwTest_baselinePffi,"",@"SHT_CUDA_INFO"
	.sectionflags	@""
	.align	4


	//----- nvinfo : EIATTR_CUDA_API_VERSION
	.align		4
        /*0000*/ 	.byte	0x04, 0x37
        /*0002*/ 	.short	(.L_27 - .L_26)
.L_26:
        /*0004*/ 	.word	0x00000082


	//----- nvinfo : EIATTR_KPARAM_INFO
	.align		4
.L_27:
        /*0008*/ 	.byte	0x04, 0x17
        /*000a*/ 	.short	(.L_29 - .L_28)
.L_28:
        /*000c*/ 	.word	0x00000000
        /*0010*/ 	.short	0x0002
        /*0012*/ 	.short	0x000c
        /*0014*/ 	.byte	0x00, 0xf0, 0x11, 0x00


	//----- nvinfo : EIATTR_KPARAM_INFO
	.align		4
.L_29:
        /*0018*/ 	.byte	0x04, 0x17
        /*001a*/ 	.short	(.L_31 - .L_30)
.L_30:
        /*001c*/ 	.word	0x00000000
        /*0020*/ 	.short	0x0001
        /*0022*/ 	.short	0x0008
        /*0024*/ 	.byte	0x00, 0xf0, 0x11, 0x00


	//----- nvinfo : EIATTR_KPARAM_INFO
	.align		4
.L_31:
        /*0028*/ 	.byte	0x04, 0x17
        /*002a*/ 	.short	(.L_33 - .L_32)
.L_32:
        /*002c*/ 	.word	0x00000000
        /*0030*/ 	.short	0x0000
        /*0032*/ 	.short	0x0000
        /*0034*/ 	.byte	0x00, 0xf5, 0x21, 0x00


	//----- nvinfo : EIATTR_SPARSE_MMA_MASK
	.align		4
.L_33:
        /*0038*/ 	.byte	0x03, 0x50
        /*003a*/ 	.short	0x0000


	//----- nvinfo : EIATTR_MAXREG_COUNT
	.align		4
        /*003c*/ 	.byte	0x03, 0x1b
        /*003e*/ 	.short	0x00ff


	//----- nvinfo : EIATTR_MERCURY_ISA_VERSION
	.align		4
        /*0040*/ 	.byte	0x03, 0x5f
        /*0042*/ 	.short	0x0101


	//----- nvinfo : EIATTR_VRC_CTA_INIT_COUNT
	.align		4
        /*0044*/ 	.byte	0x02, 0x4a
	.zero		1
	.zero		1


	//----- nvinfo : EIATTR_EXIT_INSTR_OFFSETS
	.align		4
        /*0048*/ 	.byte	0x04, 0x1c
        /*004a*/ 	.short	(.L_35 - .L_34)


	//   ....[0]....
.L_34:
        /*004c*/ 	.word	0x00000060


	//   ....[1]....
        /*0050*/ 	.word	0x000004d0


	//   ....[2]....
        /*0054*/ 	.word	0x000006f0


	//   ....[3]....
        /*0058*/ 	.word	0x00000850


	//   ....[4]....
        /*005c*/ 	.word	0x00000920


	//----- nvinfo : EIATTR_CBANK_PARAM_SIZE
	.align		4
.L_35:
        /*0060*/ 	.byte	0x03, 0x19
        /*0062*/ 	.short	0x0010


	//----- nvinfo : EIATTR_PARAM_CBANK
	.align		4
        /*0064*/ 	.byte	0x04, 0x0a
        /*0066*/ 	.short	(.L_37 - .L_36)
	.align		4
.L_36:
        /*0068*/ 	.word	index@(.nv.constant0._Z16lmwTest_baselinePffi)
        /*006c*/ 	.short	0x0380
        /*006e*/ 	.short	0x0010


	//----- nvinfo : EIATTR_SW_WAR
	.align		4
.L_37:
        /*0070*/ 	.byte	0x04, 0x36
        /*0072*/ 	.short	(.L_39 - .L_38)
.L_38:
        /*0074*/ 	.word	0x00000008
.L_39:


//--------------------- .nv.callgraph             --------------------------
	.section	.nv.callgraph,"",@"SHT_CUDA_CALLGRAPH"
	.align	4
	.sectionentsize	8
	.align		4
        /*0000*/ 	.word	0x00000000
	.align		4
        /*0004*/ 	.word	0xffffffff
	.align		4
        /*0008*/ 	.word	0x00000000
	.align		4
        /*000c*/ 	.word	0xfffffffe
	.align		4
        /*0010*/ 	.word	0x00000000
	.align		4
        /*0014*/ 	.word	0xfffffffd
	.align		4
        /*0018*/ 	.word	0x00000000
	.align		4
        /*001c*/ 	.word	0xfffffffc


//--------------------- .text._Z14lmwTest_atomicPffi --------------------------
	.section	.text._Z14lmwTest_atomicPffi,"ax",@progbits
	.align	128
        .global         _Z14lmwTest_atomicPffi
        .type           _Z14lmwTest_atomicPffi,@function
        .size           _Z14lmwTest_atomicPffi,(.L_x_14 - _Z14lmwTest_atomicPffi)
        .other          _Z14lmwTest_atomicPffi,@"STO_CUDA_ENTRY STV_DEFAULT"
_Z14lmwTest_atomicPffi:
.text._Z14lmwTest_atomicPffi:
[----:B------:R-:W-:Y:S08]  /*0000*/  LDC R1, c[0x0][0x37c] ;  /* 0x0000df00ff017b82 */ /* 0x000ff00000000800 */
[----:B------:R-:W0:Y:S01]  /*0010*/  LDC R7, c[0x0][0x38c] ;  /* 0x0000e300ff077b82 */ /* 0x000e220000000800 */
[----:B------:R-:W1:Y:S07]  /*0020*/  S2R R3, SR_TID.X ;  /* 0x0000000000037919 */ /* 0x000e6e0000002100 */
[----:B------:R-:W2:Y:S08]  /*0030*/  LDC R4, c[0x0][0x360] ;  /* 0x0000d800ff047b82 */ /* 0x000eb00000000800 */
[----:B------:R-:W3:Y:S01]  /*0040*/  S2UR UR4, SR_CTAID.X ;  /* 0x00000000000479c3 */ /* 0x000ee20000002500 */
[----:B0-----:R-:W-:-:S13]  /*0050*/  ISETP.GE.AND P0, PT, R7, 0x1, PT ;  /* 0x000000010700780c */ /* 0x001fda0003f06270 */
[----:B-123--:R-:W-:Y:S05]  /*0060*/  @!P0 EXIT ;  /* 0x000000000000894d */ /* 0x00efea0003800000 */
[C---:B------:R-:W-:Y:S01]  /*0070*/  ISETP.GE.U32.AND P0, PT, R7.reuse, 0x4, PT ;  /* 0x000000040700780c */ /* 0x040fe20003f06070 */
[----:B------:R-:W-:Y:S01]  /*0080*/  IMAD R4, R4, UR4, R3 ;  /* 0x0000000404047c24 */ /* 0x000fe2000f8e0203 */
[----:B------:R-:W0:Y:S01]  /*0090*/  LDCU.64 UR6, c[0x0][0x358] ;  /* 0x00006b00ff0677ac */ /* 0x000e220008000a00 */
[----:B------:R-:W-:Y:S01]  /*00a0*/  LOP3.LUT R0, R7, 0x3, RZ, 0xc0, !PT ;  /* 0x0000000307007812 */ /* 0x000fe200078ec0ff */
[----:B------:R-:W-:Y:S02]  /*00b0*/  IMAD.MOV.U32 R5, RZ, RZ, RZ ;  /* 0x000000ffff057224 */ /* 0x000fe400078e00ff */
[----:B------:R-:W-:-:S07]  /*00c0*/  IMAD R4, R4, R7, RZ ;  /* 0x0000000704047224 */ /* 0x000fce00078e02ff */
[----:B------:R-:W-:Y:S05]  /*00d0*/  @!P0 BRA `(.L_x_0) ;  /* 0x0000000400248947 */ /* 0x000fea0003800000 */
[----:B------:R-:W1:Y:S01]  /*00e0*/  LDCU.64 UR4, c[0x0][0x380] ;  /* 0x00007000ff0477ac */ /* 0x000e620008000a00 */
[----:B------:R-:W-:Y:S01]  /*00f0*/  LOP3.LUT R5, R7, 0x7ffffffc, RZ, 0xc0, !PT ;  /* 0x7ffffffc07057812 */ /* 0x000fe200078ec0ff */
[----:B------:R-:W-:-:S04]  /*0100*/  IMAD.MOV.U32 R7, RZ, RZ, R4 ;  /* 0x000000ffff077224 */ /* 0x000fc800078e0004 */
[----:B------:R-:W-:-:S05]  /*0110*/  IMAD.MOV R6, RZ, RZ, -R5 ;  /* 0x000000ffff067224 */ /* 0x000fca00078e0a05 */
[----:B------:R-:W-:Y:S01]  /*0120*/  ISETP.GE.AND P0, PT, R6, RZ, PT ;  /* 0x000000ff0600720c */ /* 0x000fe20003f06270 */
[----:B-1----:R-:W-:-:S04]  /*0130*/  UIADD3 UR4, UP0, UPT, UR4, 0x8, URZ ;  /* 0x0000000804047890 */ /* 0x002fc8000ff1e0ff */
[----:B------:R-:W-:Y:S02]  /*0140*/  UIADD3.X UR5, UPT, UPT, URZ, UR5, URZ, UP0, !UPT ;  /* 0x00000005ff057290 */ /* 0x000fe400087fe4ff */
[----:B------:R-:W-:-:S04]  /*0150*/  MOV R2, UR4 ;  /* 0x0000000400027c02 */ /* 0x000fc80008000f00 */
[----:B------:R-:W-:Y:S02]  /*0160*/  IMAD.U32 R3, RZ, RZ, UR5 ;  /* 0x00000005ff037e24 */ /* 0x000fe4000f8e00ff */
[----:B------:R-:W-:Y:S05]  /*0170*/  @P0 BRA `(.L_x_1) ;  /* 0x0000000000d40947 */ /* 0x000fea0003800000 */
[----:B------:R-:W-:Y:S02]  /*0180*/  IADD3 R8, PT, PT, -R6, RZ, RZ ;  /* 0x000000ff06087210 */ /* 0x000fe40007ffe1ff */
[----:B------:R-:W-:Y:S02]  /*0190*/  PLOP3.LUT P0, PT, PT, PT, PT, 0x80, 0x8 ;  /* 0x000000000008781c */ /* 0x000fe40003f0f070 */
[----:B------:R-:W-:-:S13]  /*01a0*/  ISETP.GT.AND P1, PT, R8, 0xc, PT ;  /* 0x0000000c0800780c */ /* 0x000fda0003f24270 */
[----:B------:R-:W-:Y:S05]  /*01b0*/  @!P1 BRA `(.L_x_2) ;  /* 0x0000000000749947 */ /* 0x000fea0003800000 */
[----:B------:R-:W-:-:S13]  /*01c0*/  PLOP3.LUT P0, PT, PT, PT, PT, 0x8, 0x80 ;  /* 0x000000000080781c */ /* 0x000fda0003f0e170 */
.L_x_3:
[----:B-1----:R-:W0:Y:S01]  /*01d0*/  LDC R17, c[0x0][0x388] ;  /* 0x0000e200ff117b82 */ /* 0x002e220000000800 */
[C---:B------:R-:W-:Y:S01]  /*01e0*/  VIADD R11, R7.reuse, 0x4 ;  /* 0x00000004070b7836 */ /* 0x040fe20000000000 */
[C---:B------:R-:W-:Y:S01]  /*01f0*/  IADD3 R15, PT, PT, R7.reuse, 0xc, RZ ;  /* 0x0000000c070f7810 */ /* 0x040fe20007ffe0ff */
[----:B------:R-:W-:-:S04]  /*0200*/  IMAD.WIDE R8, R7, 0x4, R2 ;  /* 0x0000000407087825 */ /* 0x000fc800078e0202 */
[----:B------:R-:W-:Y:S02]  /*0210*/  VIADD R6, R6, 0x10 ;  /* 0x0000001006067836 */ /* 0x000fe40000000000 */
[----:B------:R-:W-:Y:S02]  /*0220*/  VIADD R13, R7, 0x8 ;  /* 0x00000008070d7836 */ /* 0x000fe40000000000 */
[----:B------:R-:W-:Y:S01]  /*0230*/  IMAD.WIDE R10, R11, 0x4, R2 ;  /* 0x000000040b0a7825 */ /* 0x000fe200078e0202 */
[----:B------:R-:W-:-:S03]  /*0240*/  ISETP.GE.AND P1, PT, R6, -0xc, PT ;  /* 0xfffffff40600780c */ /* 0x000fc60003f26270 */
[--C-:B------:R-:W-:Y:S01]  /*0250*/  IMAD.WIDE R12, R13, 0x4, R2.reuse ;  /* 0x000000040d0c7825 */ /* 0x100fe200078e0202 */
[----:B0-----:R1:W-:Y:S04]  /*0260*/  REDG.E.ADD.F32.FTZ.RN.STRONG.GPU desc[UR6][R8.64+-0x8], R17 ;  /* 0xfffff811080079a6 */ /* 0x0013e8000c12f306 */
[----:B------:R1:W-:Y:S04]  /*0270*/  REDG.E.ADD.F32.FTZ.RN.STRONG.GPU desc[UR6][R8.64+-0x4], R17 ;  /* 0xfffffc11080079a6 */ /* 0x0003e8000c12f306 */
[----:B------:R1:W-:Y:S04]  /*0280*/  REDG.E.ADD.F32.FTZ.RN.STRONG.GPU desc[UR6][R8.64], R17 ;  /* 0x00000011080079a6 */ /* 0x0003e8000c12f306 */
[----:B------:R1:W-:Y:S01]  /*0290*/  REDG.E.ADD.F32.FTZ.RN.STRONG.GPU desc[UR6][R8.64+0x4], R17 ;  /* 0x00000411080079a6 */ /* 0x0003e2000c12f306 */
[----:B------:R-:W-:-:S03]  /*02a0*/  IMAD.WIDE R14, R15, 0x4, R2 ;  /* 0x000000040f0e7825 */ /* 0x000fc600078e0202 */
[----:B------:R1:W-:Y:S04]  /*02b0*/  REDG.E.ADD.F32.FTZ.RN.STRONG.GPU desc[UR6][R10.64+-0x8], R17 ;  /* 0xfffff8110a0079a6 */ /* 0x0003e8000c12f306 */
        /* <DEDUP_REMOVED lines=9> */
[----:B------:R1:W-:Y:S01]  /*0350*/  REDG.E.ADD.F32.FTZ.RN.STRONG.GPU desc[UR6][R14.64], R17 ;  /* 0x000000110e0079a6 */ /* 0x0003e2000c12f306 */
[----:B------:R-:W-:-:S03]  /*0360*/  IADD3 R7, PT, PT, R7, 0x10, RZ ;  /* 0x0000001007077810 */ /* 0x000fc60007ffe0ff */
[----:B------:R1:W-:Y:S01]  /*0370*/  REDG.E.ADD.F32.FTZ.RN.STRONG.GPU desc[UR6][R14.64+0x4], R17 ;  /* 0x000004110e0079a6 */ /* 0x0003e2000c12f306 */
[----:B------:R-:W-:Y:S05]  /*0380*/  @!P1 BRA `(.L_x_3) ;  /* 0xfffffffc00909947 */ /* 0x000fea000383ffff */
.L_x_2:
[----:B-1----:R-:W-:-:S05]  /*0390*/  IMAD.MOV R8, RZ, RZ, -R6 ;  /* 0x000000ffff087224 */ /* 0x002fca00078e0a06 */
[----:B------:R-:W-:-:S13]  /*03a0*/  ISETP.GT.AND P1, PT, R8, 0x4, PT ;  /* 0x000000040800780c */ /* 0x000fda0003f24270 */
[----:B------:R-:W-:Y:S05]  /*03b0*/  @!P1 BRA `(.L_x_4) ;  /* 0x00000000003c9947 */ /* 0x000fea0003800000 */
[----:B------:R-:W0:Y:S01]  /*03c0*/  LDC R13, c[0x0][0x388] ;  /* 0x0000e200ff0d7b82 */ /* 0x000e220000000800 */
[C---:B------:R-:W-:Y:S01]  /*03d0*/  IADD3 R11, PT, PT, R7.reuse, 0x4, RZ ;  /* 0x00000004070b7810 */ /* 0x040fe20007ffe0ff */
[----:B------:R-:W-:-:S04]  /*03e0*/  IMAD.WIDE R8, R7, 0x4, R2 ;  /* 0x0000000407087825 */ /* 0x000fc800078e0202 */
[----:B------:R-:W-:Y:S01]  /*03f0*/  IMAD.WIDE R10, R11, 0x4, R2 ;  /* 0x000000040b0a7825 */ /* 0x000fe200078e0202 */
[----:B0-----:R1:W-:Y:S04]  /*0400*/  REDG.E.ADD.F32.FTZ.RN.STRONG.GPU desc[UR6][R8.64+-0x8], R13 ;  /* 0xfffff80d080079a6 */ /* 0x0013e8000c12f306 */
[----:B------:R1:W-:Y:S04]  /*0410*/  REDG.E.ADD.F32.FTZ.RN.STRONG.GPU desc[UR6][R8.64+-0x4], R13 ;  /* 0xfffffc0d080079a6 */ /* 0x0003e8000c12f306 */
[----:B------:R1:W-:Y:S04]  /*0420*/  REDG.E.ADD.F32.FTZ.RN.STRONG.GPU desc[UR6][R8.64], R13 ;  /* 0x0000000d080079a6 */ /* 0x0003e8000c12f306 */
[----:B------:R1:W-:Y:S04]  /*0430*/  REDG.E.ADD.F32.FTZ.RN.STRONG.GPU desc[UR6][R8.64+0x4], R13 ;  /* 0x0000040d080079a6 */ /* 0x0003e8000c12f306 */
[----:B------:R1:W-:Y:S04]  /*0440*/  REDG.E.ADD.F32.FTZ.RN.STRONG.GPU desc[UR6][R10.64+-0x8], R13 ;  /* 0xfffff80d0a0079a6 */ /* 0x0003e8000c12f306 */
[----:B------:R1:W-:Y:S04]  /*0450*/  REDG.E.ADD.F32.FTZ.RN.STRONG.GPU desc[UR6][R10.64+-0x4], R13 ;  /* 0xfffffc0d0a0079a6 */ /* 0x0003e8000c12f306 */
[----:B------:R1:W-:Y:S04]  /*0460*/  REDG.E.ADD.F32.FTZ.RN.STRONG.GPU desc[UR6][R10.64], R13 ;  /* 0x0000000d0a0079a6 */ /* 0x0003e8000c12f306 */
[----:B------:R1:W-:Y:S01]  /*0470*/  REDG.E.ADD.F32.FTZ.RN.STRONG.GPU desc[UR6][R10.64+0x4], R13 ;  /* 0x0000040d0a0079a6 */ /* 0x0003e2000c12f306 */
[----:B------:R-:W-:Y:S01]  /*0480*/  PLOP3.LUT P0, PT, PT, PT, PT, 0x8, 0x80 ;  /* 0x000000000080781c */ /* 0x000fe20003f0e170 */
[----:B------:R-:W-:Y:S01]  /*0490*/  VIADD R6, R6, 0x8 ;  /* 0x0000000806067836 */ /* 0x000fe20000000000 */
[----:B------:R-:W-:-:S11]  /*04a0*/  IADD3 R7, PT, PT, R7, 0x8, RZ ;  /* 0x0000000807077810 */ /* 0x000fd60007ffe0ff */
.L_x_4:
[----:B------:R-:W-:-:S13]  /*04b0*/  ISETP.NE.OR P0, PT, R6, RZ, P0 ;  /* 0x000000ff0600720c */ /* 0x000fda0000705670 */
[----:B------:R-:W-:Y:S05]  /*04c0*/  @!P0 BRA `(.L_x_0) ;  /* 0x0000000000288947 */ /* 0x000fea0003800000 */
.L_x_1:
[----:B-1----:R-:W1:Y:S02]  /*04d0*/  LDC R11, c[0x0][0x388] ;  /* 0x0000e200ff0b7b82 */ /* 0x002e640000000800 */
.L_x_5:
[----:B------:R-:W-:Y:S02]  /*04e0*/  VIADD R6, R6, 0x4 ;  /* 0x0000000406067836 */ /* 0x000fe40000000000 */
[----:B--2---:R-:W-:-:S03]  /*04f0*/  IMAD.WIDE R8, R7, 0x4, R2 ;  /* 0x0000000407087825 */ /* 0x004fc600078e0202 */
[----:B------:R-:W-:Y:S02]  /*0500*/  ISETP.NE.AND P0, PT, R6, RZ, PT ;  /* 0x000000ff0600720c */ /* 0x000fe40003f05270 */
[----:B01----:R2:W-:Y:S04]  /*0510*/  REDG.E.ADD.F32.FTZ.RN.STRONG.GPU desc[UR6][R8.64+-0x8], R11 ;  /* 0xfffff80b080079a6 */ /* 0x0035e8000c12f306 */
[----:B------:R2:W-:Y:S04]  /*0520*/  REDG.E.ADD.F32.FTZ.RN.STRONG.GPU desc[UR6][R8.64+-0x4], R11 ;  /* 0xfffffc0b080079a6 */ /* 0x0005e8000c12f306 */
[----:B------:R2:W-:Y:S01]  /*0530*/  REDG.E.ADD.F32.FTZ.RN.STRONG.GPU desc[UR6][R8.64], R11 ;  /* 0x0000000b080079a6 */ /* 0x0005e2000c12f306 */
[----:B------:R-:W-:-:S03]  /*0540*/  IADD3 R7, PT, PT, R7, 0x4, RZ ;  /* 0x0000000407077810 */ /* 0x000fc60007ffe0ff */
[----:B------:R2:W-:Y:S01]  /*0550*/  REDG.E.ADD.F32.FTZ.RN.STRONG.GPU desc[UR6][R8.64+0x4], R11 ;  /* 0x0000040b080079a6 */ /* 0x0005e2000c12f306 */
[----:B------:R-:W-:Y:S05]  /*0560*/  @P0 BRA `(.L_x_5) ;  /* 0xfffffffc00dc0947 */ /* 0x000fea000383ffff */
.L_x_0:
[----:B------:R-:W-:-:S13]  /*0570*/  ISETP.NE.AND P0, PT, R0, RZ, PT ;  /* 0x000000ff0000720c */ /* 0x000fda0003f05270 */
[----:B0-----:R-:W-:Y:S05]  /*0580*/  @!P0 EXIT ;  /* 0x000000000000894d */ /* 0x001fea0003800000 */
[----:B-12---:R-:W0:Y:S01]  /*0590*/  LDC R9, c[0x0][0x388] ;  /* 0x0000e200ff097b82 */ /* 0x006e220000000800 */
[----:B------:R-:W-:Y:S01]  /*05a0*/  IMAD.IADD R5, R4, 0x1, R5 ;  /* 0x0000000104057824 */ /* 0x000fe200078e0205 */
[----:B------:R-:W-:-:S06]  /*05b0*/  IADD3 R0, PT, PT, -R0, RZ, RZ ;  /* 0x000000ff00007210 */ /* 0x000fcc0007ffe1ff */
[----:B------:R-:W1:Y:S02]  /*05c0*/  LDC.64 R6, c[0x0][0x380] ;  /* 0x0000e000ff067b82 */ /* 0x000e640000000a00 */
.L_x_6:
[----:B------:R-:W-:Y:S02]  /*05d0*/  VIADD R0, R0, 0x1 ;  /* 0x0000000100007836 */ /* 0x000fe40000000000 */
[----:B-12---:R-:W-:-:S03]  /*05e0*/  IMAD.WIDE R2, R5, 0x4, R6 ;  /* 0x0000000405027825 */ /* 0x006fc600078e0206 */
[----:B------:R-:W-:Y:S02]  /*05f0*/  ISETP.NE.AND P0, PT, R0, RZ, PT ;  /* 0x000000ff0000720c */ /* 0x000fe40003f05270 */
[----:B0-----:R2:W-:Y:S01]  /*0600*/  REDG.E.ADD.F32.FTZ.RN.STRONG.GPU desc[UR6][R2.64], R9 ;  /* 0x00000009020079a6 */ /* 0x0015e2000c12f306 */
[----:B------:R-:W-:-:S10]  /*0610*/  IADD3 R5, PT, PT, R5, 0x1, RZ ;  /* 0x0000000105057810 */ /* 0x000fd40007ffe0ff */
[----:B------:R-:W-:Y:S05]  /*0620*/  @P0 BRA `(.L_x_6) ;  /* 0xfffffffc00e80947 */ /* 0x000fea000383ffff */
[----:B------:R-:W-:Y:S05]  /*0630*/  EXIT ;  /* 0x000000000000794d */ /* 0x000fea0003800000 */
.L_x_7:
[----:B------:R-:W-:-:S00]  /*0640*/  BRA `(.L_x_7) ;  /* 0xfffffffc00fc7947 */ /* 0x000fc0000383ffff */
[----:B------:R-:W-:-:S00]  /*0650*/  NOP ;  /* 0x0000000000007918 */ /* 0x000fc00000000000 */
        /* <DEDUP_REMOVED lines=10> */
.L_x_14:


//--------------------- .text._Z16lmwTest_baselinePffi --------------------------
	.section	.text._Z16lmwTest_baselinePffi,"ax",@progbits
	.align	128
        .global         _Z16lmwTest_baselinePffi
        .type           _Z16lmwTest_baselinePffi,@function
        .size           _Z16lmwTest_baselinePffi,(.L_x_15 - _Z16lmwTest_baselinePffi)
        .other          _Z16lmwTest_baselinePffi,@"STO_CUDA_ENTRY STV_DEFAULT"
_Z16lmwTest_baselinePffi:
.text._Z16lmwTest_baselinePffi:
        /* <DEDUP_REMOVED lines=9> */
[----:B------:R-:W-:Y:S01]  /*0090*/  LOP3.LUT R26, R4, 0xf, RZ, 0xc0, !PT ;  /* 0x0000000f041a7812 */ /* 0x000fe200078ec0ff */
[----:B------:R-:W0:Y:S01]  /*00a0*/  LDCU.64 UR6, c[0x0][0x358] ;  /* 0x00006b00ff0677ac */ /* 0x000e220008000a00 */
[----:B------:R-:W-:Y:S02]  /*00b0*/  HFMA2 R5, -RZ, RZ, 0, 0 ;  /* 0x00000000ff057431 */ /* 0x000fe400000001ff */
[----:B------:R-:W-:Y:S01]  /*00c0*/  IMAD R0, R3, R4, RZ ;  /* 0x0000000403007224 */ /* 0x000fe200078e02ff */
[----:B------:R-:W-:-:S06]  /*00d0*/  ISETP.NE.AND P0, PT, R26, RZ, PT ;  /* 0x000000ff1a00720c */ /* 0x000fcc0003f05270 */
[----:B------:R-:W-:Y:S07]  /*00e0*/  @!P1 BRA `(.L_x_8) ;  /* 0x0000000000f89947 */ /* 0x000fee0003800000 */
[----:B------:R-:W1:Y:S01]  /*00f0*/  LDCU.64 UR4, c[0x0][0x380] ;  /* 0x00007000ff0477ac */ /* 0x000e620008000a00 */
[----:B------:R-:W-:Y:S02]  /*0100*/  LOP3.LUT R5, R4, 0x7ffffff0, RZ, 0xc0, !PT ;  /* 0x7ffffff004057812 */ /* 0x000fe400078ec0ff */
[----:B------:R-:W-:Y:S01]  /*0110*/  MOV R6, R0 ;  /* 0x0000000000067202 */ /* 0x000fe20000000f00 */
[----:B------:R-:W2:Y:S01]  /*0120*/  LDCU UR8, c[0x0][0x388] ;  /* 0x00007100ff0877ac */ /* 0x000ea20008000800 */
[----:B------:R-:W-:Y:S01]  /*0130*/  IADD3 R7, PT, PT, -R5, RZ, RZ ;  /* 0x000000ff05077210 */ /* 0x000fe20007ffe1ff */
[----:B-1----:R-:W-:-:S04]  /*0140*/  UIADD3 UR4, UP0, UPT, UR4, 0x20, URZ ;  /* 0x0000002004047890 */ /* 0x002fc8000ff1e0ff */
[----:B--2---:R-:W-:-:S12]  /*0150*/  UIADD3.X UR5, UPT, UPT, URZ, UR5, URZ, UP0, !UPT ;  /* 0x00000005ff057290 */ /* 0x004fd800087fe4ff */
.L_x_9:
[----:B----4-:R-:W-:Y:S02]  /*0160*/  MOV R2, UR4 ;  /* 0x0000000400027c02 */ /* 0x010fe40008000f00 */
[----:B------:R-:W-:-:S03]  /*0170*/  MOV R3, UR5 ;  /* 0x0000000500037c02 */ /* 0x000fc60008000f00 */
[----:B------:R-:W-:-:S05]  /*0180*/  IMAD.WIDE R2, R6, 0x4, R2 ;  /* 0x0000000406027825 */ /* 0x000fca00078e0202 */
[----:B0-----:R-:W2:Y:S04]  /*0190*/  LDG.E R18, desc[UR6][R2.64+-0x20] ;  /* 0xffffe00602127981 */ /* 0x001ea8000c1e1900 */
[----:B------:R-:W3:Y:S04]  /*01a0*/  LDG.E R20, desc[UR6][R2.64+-0x1c] ;  /* 0xffffe40602147981 */ /* 0x000ee8000c1e1900 */
[----:B------:R-:W4:Y:S04]  /*01b0*/  LDG.E R22, desc[UR6][R2.64+-0x18] ;  /* 0xffffe80602167981 */ /* 0x000f28000c1e1900 */
[----:B------:R-:W5:Y:S04]  /*01c0*/  LDG.E R24, desc[UR6][R2.64+-0x14] ;  /* 0xffffec0602187981 */ /* 0x000f68000c1e1900 */
        /* <DEDUP_REMOVED lines=11> */
[----:B------:R-:W5:Y:S01]  /*0280*/  LDG.E R9, desc[UR6][R2.64+0x1c] ;  /* 0x00001c0602097981 */ /* 0x000f62000c1e1900 */
[----:B------:R-:W-:-:S02]  /*0290*/  IADD3 R7, PT, PT, R7, 0x10, RZ ;  /* 0x0000001007077810 */ /* 0x000fc40007ffe0ff */
[----:B------:R-:W-:Y:S02]  /*02a0*/  IADD3 R6, PT, PT, R6, 0x10, RZ ;  /* 0x0000001006067810 */ /* 0x000fe40007ffe0ff */
[----:B------:R-:W-:Y:S01]  /*02b0*/  ISETP.NE.AND P1, PT, R7, RZ, PT ;  /* 0x000000ff0700720c */ /* 0x000fe20003f25270 */
[----:B--2---:R-:W-:Y:S01]  /*02c0*/  FADD R19, R18, UR8 ;  /* 0x0000000812137e21 */ /* 0x004fe20008000000 */
[----:B---3--:R-:W-:-:S04]  /*02d0*/  FADD R21, R20, UR8 ;  /* 0x0000000814157e21 */ /* 0x008fc80008000000 */
[----:B------:R0:W-:Y:S01]  /*02e0*/  STG.E desc[UR6][R2.64+-0x20], R19 ;  /* 0xffffe01302007986 */ /* 0x0001e2000c101906 */
[----:B----4-:R-:W-:-:S03]  /*02f0*/  FADD R23, R22, UR8 ;  /* 0x0000000816177e21 */ /* 0x010fc60008000000 */
[----:B------:R1:W-:Y:S01]  /*0300*/  STG.E desc[UR6][R2.64+-0x1c], R21 ;  /* 0xffffe41502007986 */ /* 0x0003e2000c101906 */
[----:B-----5:R-:W-:-:S03]  /*0310*/  FADD R25, R24, UR8 ;  /* 0x0000000818197e21 */ /* 0x020fc60008000000 */
[----:B------:R2:W-:Y:S01]  /*0320*/  STG.E desc[UR6][R2.64+-0x18], R23 ;  /* 0xffffe81702007986 */ /* 0x0005e2000c101906 */
[----:B------:R-:W-:-:S03]  /*0330*/  FADD R27, R27, UR8 ;  /* 0x000000081b1b7e21 */ /* 0x000fc60008000000 */
[----:B------:R3:W-:Y:S01]  /*0340*/  STG.E desc[UR6][R2.64+-0x14], R25 ;  /* 0xffffec1902007986 */ /* 0x0007e2000c101906 */
[----:B------:R-:W-:-:S03]  /*0350*/  FADD R29, R28, UR8 ;  /* 0x000000081c1d7e21 */ /* 0x000fc60008000000 */
[----:B------:R4:W-:Y:S01]  /*0360*/  STG.E desc[UR6][R2.64+-0x10], R27 ;  /* 0xfffff01b02007986 */ /* 0x0009e2000c101906 */
[----:B------:R-:W-:-:S03]  /*0370*/  FADD R17, R17, UR8 ;  /* 0x0000000811117e21 */ /* 0x000fc60008000000 */
[----:B------:R4:W-:Y:S01]  /*0380*/  STG.E desc[UR6][R2.64+-0xc], R29 ;  /* 0xfffff41d02007986 */ /* 0x0009e2000c101906 */
[----:B------:R-:W-:-:S03]  /*0390*/  FADD R13, R13, UR8 ;  /* 0x000000080d0d7e21 */ /* 0x000fc60008000000 */
[----:B------:R4:W-:Y:S01]  /*03a0*/  STG.E desc[UR6][R2.64+-0x8], R17 ;  /* 0xfffff81102007986 */ /* 0x0009e2000c101906 */
[----:B0-----:R-:W-:-:S03]  /*03b0*/  FADD R19, R16, UR8 ;  /* 0x0000000810137e21 */ /* 0x001fc60008000000 */
[----:B------:R4:W-:Y:S01]  /*03c0*/  STG.E desc[UR6][R2.64+-0x4], R13 ;  /* 0xfffffc0d02007986 */ /* 0x0009e2000c101906 */
[----:B------:R-:W-:-:S03]  /*03d0*/  FADD R15, R15, UR8 ;  /* 0x000000080f0f7e21 */ /* 0x000fc60008000000 */
[----:B------:R4:W-:Y:S01]  /*03e0*/  STG.E desc[UR6][R2.64], R19 ;  /* 0x0000001302007986 */ /* 0x0009e2000c101906 */
[----:B------:R-:W-:-:S03]  /*03f0*/  FADD R14, R14, UR8 ;  /* 0x000000080e0e7e21 */ /* 0x000fc60008000000 */
[----:B------:R4:W-:Y:S01]  /*0400*/  STG.E desc[UR6][R2.64+0x4], R15 ;  /* 0x0000040f02007986 */ /* 0x0009e2000c101906 */
[----:B-1----:R-:W-:-:S03]  /*0410*/  FADD R21, R12, UR8 ;  /* 0x000000080c157e21 */ /* 0x002fc60008000000 */
[----:B------:R4:W-:Y:S01]  /*0420*/  STG.E desc[UR6][R2.64+0x8], R14 ;  /* 0x0000080e02007986 */ /* 0x0009e2000c101906 */
[----:B--2---:R-:W-:-:S03]  /*0430*/  FADD R23, R8, UR8 ;  /* 0x0000000808177e21 */ /* 0x004fc60008000000 */
[----:B------:R4:W-:Y:S01]  /*0440*/  STG.E desc[UR6][R2.64+0xc], R21 ;  /* 0x00000c1502007986 */ /* 0x0009e2000c101906 */
[----:B------:R-:W-:-:S03]  /*0450*/  FADD R11, R11, UR8 ;  /* 0x000000080b0b7e21 */ /* 0x000fc60008000000 */
[----:B------:R4:W-:Y:S01]  /*0460*/  STG.E desc[UR6][R2.64+0x10], R23 ;  /* 0x0000101702007986 */ /* 0x0009e2000c101906 */
[----:B---3--:R-:W-:-:S03]  /*0470*/  FADD R25, R10, UR8 ;  /* 0x000000080a197e21 */ /* 0x008fc60008000000 */
[----:B------:R4:W-:Y:S01]  /*0480*/  STG.E desc[UR6][R2.64+0x14], R11 ;  /* 0x0000140b02007986 */ /* 0x0009e2000c101906 */
[----:B------:R-:W-:-:S03]  /*0490*/  FADD R9, R9, UR8 ;  /* 0x0000000809097e21 */ /* 0x000fc60008000000 */
[----:B------:R4:W-:Y:S04]  /*04a0*/  STG.E desc[UR6][R2.64+0x18], R25 ;  /* 0x0000181902007986 */ /* 0x0009e8000c101906 */
[----:B------:R4:W-:Y:S01]  /*04b0*/  STG.E desc[UR6][R2.64+0x1c], R9 ;  /* 0x00001c0902007986 */ /* 0x0009e2000c101906 */
[----:B------:R-:W-:Y:S05]  /*04c0*/  @P1 BRA `(.L_x_9) ;  /* 0xfffffffc00241947 */ /* 0x000fea000383ffff */
.L_x_8:
[----:B0-----:R-:W-:Y:S05]  /*04d0*/  @!P0 EXIT ;  /* 0x000000000000894d */ /* 0x001fea0003800000 */
[----:B------:R-:W-:Y:S02]  /*04e0*/  ISETP.GE.U32.AND P0, PT, R26, 0x8, PT ;  /* 0x000000081a00780c */ /* 0x000fe40003f06070 */
[----:B------:R-:W-:-:S04]  /*04f0*/  LOP3.LUT R22, R4, 0x7, RZ, 0xc0, !PT ;  /* 0x0000000704167812 */ /* 0x000fc800078ec0ff */
[----:B------:R-:W-:-:S07]  /*0500*/  ISETP.NE.AND P1, PT, R22, RZ, PT ;  /* 0x000000ff1600720c */ /* 0x000fce0003f25270 */
[----:B------:R-:W-:Y:S06]  /*0510*/  @!P0 BRA `(.L_x_10) ;  /* 0x0000000000748947 */ /* 0x000fec0003800000 */
[----:B----4-:R-:W0:Y:S01]  /*0520*/  LDC.64 R2, c[0x0][0x380] ;  /* 0x0000e000ff027b82 */ /* 0x010e220000000a00 */
[----:B------:R-:W-:Y:S01]  /*0530*/  IADD3 R7, PT, PT, R0, R5, RZ ;  /* 0x0000000500077210 */ /* 0x000fe20007ffe0ff */
[----:B------:R-:W1:Y:S04]  /*0540*/  LDCU UR4, c[0x0][0x388] ;  /* 0x00007100ff0477ac */ /* 0x000e680008000800 */
[----:B0-----:R-:W-:-:S05]  /*0550*/  IMAD.WIDE R2, R7, 0x4, R2 ;  /* 0x0000000407027825 */ /* 0x001fca00078e0202 */
[----:B------:R-:W1:Y:S04]  /*0560*/  LDG.E R6, desc[UR6][R2.64] ;  /* 0x0000000602067981 */ /* 0x000e68000c1e1900 */
[----:B------:R-:W2:Y:S04]  /*0570*/  LDG.E R8, desc[UR6][R2.64+0x4] ;  /* 0x0000040602087981 */ /* 0x000ea8000c1e1900 */
[----:B------:R-:W3:Y:S04]  /*0580*/  LDG.E R10, desc[UR6][R2.64+0x8] ;  /* 0x00000806020a7981 */ /* 0x000ee8000c1e1900 */
[----:B------:R-:W4:Y:S04]  /*0590*/  LDG.E R12, desc[UR6][R2.64+0xc] ;  /* 0x00000c06020c7981 */ /* 0x000f28000c1e1900 */
[----:B------:R-:W5:Y:S04]  /*05a0*/  LDG.E R14, desc[UR6][R2.64+0x10] ;  /* 0x00001006020e7981 */ /* 0x000f68000c1e1900 */
[----:B------:R-:W5:Y:S04]  /*05b0*/  LDG.E R16, desc[UR6][R2.64+0x14] ;  /* 0x0000140602107981 */ /* 0x000f68000c1e1900 */
[----:B------:R-:W5:Y:S04]  /*05c0*/  LDG.E R18, desc[UR6][R2.64+0x18] ;  /* 0x0000180602127981 */ /* 0x000f68000c1e1900 */
[----:B------:R-:W5:Y:S01]  /*05d0*/  LDG.E R20, desc[UR6][R2.64+0x1c] ;  /* 0x00001c0602147981 */ /* 0x000f62000c1e1900 */
[----:B------:R-:W-:Y:S01]  /*05e0*/  IADD3 R5, PT, PT, R5, 0x8, RZ ;  /* 0x0000000805057810 */ /* 0x000fe20007ffe0ff */
[----:B-1----:R-:W-:Y:S01]  /*05f0*/  FADD R7, R6, UR4 ;  /* 0x0000000406077e21 */ /* 0x002fe20008000000 */
[----:B--2---:R-:W-:-:S04]  /*0600*/  FADD R9, R8, UR4 ;  /* 0x0000000408097e21 */ /* 0x004fc80008000000 */
[----:B------:R0:W-:Y:S01]  /*0610*/  STG.E desc[UR6][R2.64], R7 ;  /* 0x0000000702007986 */ /* 0x0001e2000c101906 */
[----:B---3--:R-:W-:-:S03]  /*0620*/  FADD R11, R10, UR4 ;  /* 0x000000040a0b7e21 */ /* 0x008fc60008000000 */
        /* <DEDUP_REMOVED lines=10> */
[----:B------:R0:W-:Y:S04]  /*06d0*/  STG.E desc[UR6][R2.64+0x18], R19 ;  /* 0x0000181302007986 */ /* 0x0001e8000c101906 */
[----:B------:R0:W-:Y:S02]  /*06e0*/  STG.E desc[UR6][R2.64+0x1c], R21 ;  /* 0x00001c1502007986 */ /* 0x0001e4000c101906 */
.L_x_10:
[----:B------:R-:W-:Y:S05]  /*06f0*/  @!P1 EXIT ;  /* 0x000000000000994d */ /* 0x000fea0003800000 */
[----:B------:R-:W-:Y:S02]  /*0700*/  ISETP.GE.U32.AND P0, PT, R22, 0x4, PT ;  /* 0x000000041600780c */ /* 0x000fe40003f06070 */
[----:B------:R-:W-:-:S04]  /*0710*/  LOP3.LUT R4, R4, 0x3, RZ, 0xc0, !PT ;  /* 0x0000000304047812 */ /* 0x000fc800078ec0ff */
[----:B------:R-:W-:-:S07]  /*0720*/  ISETP.NE.AND P1, PT, R4, RZ, PT ;  /* 0x000000ff0400720c */ /* 0x000fce0003f25270 */
[----:B------:R-:W-:Y:S06]  /*0730*/  @!P0 BRA `(.L_x_11) ;  /* 0x0000000000448947 */ /* 0x000fec0003800000 */
[----:B0---4-:R-:W0:Y:S01]  /*0740*/  LDC.64 R2, c[0x0][0x380] ;  /* 0x0000e000ff027b82 */ /* 0x011e220000000a00 */
[----:B------:R-:W-:Y:S01]  /*0750*/  IADD3 R7, PT, PT, R0, R5, RZ ;  /* 0x0000000500077210 */ /* 0x000fe20007ffe0ff */
[----:B------:R-:W1:Y:S04]  /*0760*/  LDCU UR4, c[0x0][0x388] ;  /* 0x00007100ff0477ac */ /* 0x000e680008000800 */
[----:B0-----:R-:W-:-:S05]  /*0770*/  IMAD.WIDE R2, R7, 0x4, R2 ;  /* 0x0000000407027825 */ /* 0x001fca00078e0202 */
[----:B------:R-:W1:Y:S04]  /*0780*/  LDG.E R6, desc[UR6][R2.64] ;  /* 0x0000000602067981 */ /* 0x000e68000c1e1900 */
[----:B------:R-:W2:Y:S04]  /*0790*/  LDG.E R8, desc[UR6][R2.64+0x4] ;  /* 0x0000040602087981 */ /* 0x000ea8000c1e1900 */
[----:B------:R-:W3:Y:S04]  /*07a0*/  LDG.E R10, desc[UR6][R2.64+0x8] ;  /* 0x00000806020a7981 */ /* 0x000ee8000c1e1900 */
[----:B------:R-:W4:Y:S01]  /*07b0*/  LDG.E R12, desc[UR6][R2.64+0xc] ;  /* 0x00000c06020c7981 */ /* 0x000f22000c1e1900 */
[----:B------:R-:W-:Y:S01]  /*07c0*/  IADD3 R5, PT, PT, R5, 0x4, RZ ;  /* 0x0000000405057810 */ /* 0x000fe20007ffe0ff */
[----:B-1----:R-:W-:Y:S01]  /*07d0*/  FADD R7, R6, UR4 ;  /* 0x0000000406077e21 */ /* 0x002fe20008000000 */
[----:B--2---:R-:W-:-:S04]  /*07e0*/  FADD R9, R8, UR4 ;  /* 0x0000000408097e21 */ /* 0x004fc80008000000 */
[----:B------:R1:W-:Y:S01]  /*07f0*/  STG.E desc[UR6][R2.64], R7 ;  /* 0x0000000702007986 */ /* 0x0003e2000c101906 */
[----:B---3--:R-:W-:-:S03]  /*0800*/  FADD R11, R10, UR4 ;  /* 0x000000040a0b7e21 */ /* 0x008fc60008000000 */
[----:B------:R1:W-:Y:S01]  /*0810*/  STG.E desc[UR6][R2.64+0x4], R9 ;  /* 0x0000040902007986 */ /* 0x0003e2000c101906 */
[----:B----4-:R-:W-:-:S03]  /*0820*/  FADD R13, R12, UR4 ;  /* 0x000000040c0d7e21 */ /* 0x010fc60008000000 */
[----:B------:R1:W-:Y:S04]  /*0830*/  STG.E desc[UR6][R2.64+0x8], R11 ;  /* 0x0000080b02007986 */ /* 0x0003e8000c101906 */
[----:B------:R1:W-:Y:S02]  /*0840*/  STG.E desc[UR6][R2.64+0xc], R13 ;  /* 0x00000c0d02007986 */ /* 0x0003e4000c101906 */
.L_x_11:
[----:B------:R-:W-:Y:S05]  /*0850*/  @!P1 EXIT ;  /* 0x000000000000994d */ /* 0x000fea0003800000 */
[----:B01----:R-:W0:Y:S01]  /*0860*/  LDC.64 R6, c[0x0][0x380] ;  /* 0x0000e000ff067b82 */ /* 0x003e220000000a00 */
[----:B------:R-:W-:Y:S01]  /*0870*/  IADD3 R5, PT, PT, R0, R5, RZ ;  /* 0x0000000500057210 */ /* 0x000fe20007ffe0ff */
[----:B------:R-:W1:Y:S01]  /*0880*/  LDCU UR4, c[0x0][0x388] ;  /* 0x00007100ff0477ac */ /* 0x000e620008000800 */
[----:B------:R-:W-:-:S07]  /*0890*/  IADD3 R4, PT, PT, -R4, RZ, RZ ;  /* 0x000000ff04047210 */ /* 0x000fce0007ffe1ff */
.L_x_12:
[----:B0-2-4-:R-:W-:-:S05]  /*08a0*/  IMAD.WIDE R2, R5, 0x4, R6 ;  /* 0x0000000405027825 */ /* 0x015fca00078e0206 */
[----:B------:R-:W1:Y:S01]  /*08b0*/  LDG.E R0, desc[UR6][R2.64] ;  /* 0x0000000602007981 */ /* 0x000e62000c1e1900 */
[----:B------:R-:W-:Y:S02]  /*08c0*/  IADD3 R4, PT, PT, R4, 0x1, RZ ;  /* 0x0000000104047810 */ /* 0x000fe40007ffe0ff */
[----:B------:R-:W-:Y:S02]  /*08d0*/  IADD3 R5, PT, PT, R5, 0x1, RZ ;  /* 0x0000000105057810 */ /* 0x000fe40007ffe0ff */
[----:B------:R-:W-:Y:S01]  /*08e0*/  ISETP.NE.AND P0, PT, R4, RZ, PT ;  /* 0x000000ff0400720c */ /* 0x000fe20003f05270 */
[----:B-1----:R-:W-:-:S05]  /*08f0*/  FADD R9, R0, UR4 ;  /* 0x0000000400097e21 */ /* 0x002fca0008000000 */
[----:B------:R2:W-:Y:S07]  /*0900*/  STG.E desc[UR6][R2.64], R9 ;  /* 0x0000000902007986 */ /* 0x0005ee000c101906 */
[----:B------:R-:W-:Y:S05]  /*0910*/  @P0 BRA `(.L_x_12) ;  /* 0xfffffffc00e00947 */ /* 0x000fea000383ffff */
[----:B------:R-:W-:Y:S05]  /*0920*/  EXIT ;  /* 0x000000000000794d */ /* 0x000fea0003800000 */
.L_x_13:
        /* <DEDUP_REMOVED lines=13> */
.L_x_15:


//--------------------- .nv.shared.reserved.0     --------------------------
	.section	.nv.shared.reserved.0,"aw",@nobits
	.weak		__nv_reservedSMEM_offset_0_alias
	.size		__nv_reservedSMEM_offset_0_alias, 0, 64
	.other		__nv_reservedSMEM_offset_0_alias,@"STO_CUDA_RESERVED_SHARED STV_DEFAULT"
__nv_reservedSMEM_offset_0_alias:
	.zero		0
	.zero		64


//--------------------- .nv.constant0._Z14lmwTest_atomicPffi --------------------------
	.section	.nv.constant0._Z14lmwTest_atomicPffi,"a",@progbits
	.sectionflags	@""
	.align	4
.nv.constant0._Z14lmwTest_atomicPffi:
	.zero		912


//--------------------- .nv.constant0._Z16lmwTest_baselinePffi --------------------------
	.section	.nv.constant0._Z16lmwTest_baselinePffi,"a",@progbits
	.sectionflags	@""
	.align	4
.nv.constant0._Z16lmwTest_baselinePffi:
	.zero		912


//--------------------- SYMBOLS --------------------------

	.type		.nv.reservedSmem.offset0,@object
	.size		.nv.reservedSmem.offset0,0x4
